	.headerflags	@"EF_CUDA_TEXMODE_UNIFIED EF_CUDA_64BIT_ADDRESS EF_CUDA_ACCELERATORS EF_CUDA_SM90 EF_CUDA_VIRTUAL_SM(EF_CUDA_SM90)"
	.elftype	@"ET_EXEC"


//--------------------- .nv.info                  --------------------------
	.section	.nv.info,"",@"SHT_CUDA_INFO"
	.align	4


	//----- nvinfo : EIATTR_REGCOUNT
	.align		4
        /*0000*/ 	.byte	0x04, 0x2f
        /*0002*/ 	.short	(.L_1 - .L_0)
	.align		4
.L_0:
        /*0004*/ 	.word	index@(triton_poi_fused_convolution_1)
        /*0008*/ 	.word	0x0000000c


	//----- nvinfo : EIATTR_MIN_STACK_SIZE
	.align		4
.L_1:
        /*000c*/ 	.byte	0x04, 0x12
        /*000e*/ 	.short	(.L_3 - .L_2)
	.align		4
.L_2:
        /*0010*/ 	.word	index@(triton_poi_fused_convolution_1)
        /*0014*/ 	.word	0x00000000


	//----- nvinfo : EIATTR_FRAME_SIZE
	.align		4
.L_3:
        /*0018*/ 	.byte	0x04, 0x11
        /*001a*/ 	.short	(.L_5 - .L_4)
	.align		4
.L_4:
        /*001c*/ 	.word	index@(triton_poi_fused_convolution_1)
        /*0020*/ 	.word	0x00000000


	//----- nvinfo : EIATTR_MIN_STACK_SIZE
	.align		4
.L_5:
        /*0024*/ 	.byte	0x04, 0x12
        /*0026*/ 	.short	(.L_7 - .L_6)
	.align		4
.L_6:
        /*0028*/ 	.word	index@(triton_poi_fused_convolution_1)
        /*002c*/ 	.word	0x00000000
.L_7:


//--------------------- .nv.info.triton_poi_fused_convolution_1 --------------------------
	.section	.nv.info.triton_poi_fused_convolution_1,"",@"SHT_CUDA_INFO"
	.sectionflags	@""
	.align	4


	//----- nvinfo : EIATTR_CUDA_API_VERSION
	.align		4
        /*0000*/ 	.byte	0x04, 0x37
        /*0002*/ 	.short	(.L_9 - .L_8)
.L_8:
        /*0004*/ 	.word	0x0000007c


	//----- nvinfo : EIATTR_KPARAM_INFO
	.align		4
.L_9:
        /*0008*/ 	.byte	0x04, 0x17
        /*000a*/ 	.short	(.L_11 - .L_10)
.L_10:
        /*000c*/ 	.word	0x00000000
        /*0010*/ 	.short	0x0002
        /*0012*/ 	.short	0x0010
        /*0014*/ 	.byte	0x00, 0xf0, 0x11, 0x00


	//----- nvinfo : EIATTR_KPARAM_INFO
	.align		4
.L_11:
        /*0018*/ 	.byte	0x04, 0x17
        /*001a*/ 	.short	(.L_13 - .L_12)
.L_12:
        /*001c*/ 	.word	0x00000000
        /*0020*/ 	.short	0x0001
        /*0022*/ 	.short	0x0008
        /*0024*/ 	.byte	0x00, 0xf4, 0x21, 0x00


	//----- nvinfo : EIATTR_KPARAM_INFO
	.align		4
.L_13:
        /*0028*/ 	.byte	0x04, 0x17
        /*002a*/ 	.short	(.L_15 - .L_14)
.L_14:
        /*002c*/ 	.word	0x00000000
        /*0030*/ 	.short	0x0000
        /*0032*/ 	.short	0x0000
        /*0034*/ 	.byte	0x00, 0xf4, 0x21, 0x00


	//----- nvinfo : EIATTR_SPARSE_MMA_MASK
	.align		4
.L_15:
        /*0038*/ 	.byte	0x03, 0x50
        /*003a*/ 	.short	0x0000


	//----- nvinfo : EIATTR_MAXREG_COUNT
	.align		4
        /*003c*/ 	.byte	0x03, 0x1b
        /*003e*/ 	.short	0x00ff


	//----- nvinfo : EIATTR_EXIT_INSTR_OFFSETS
	.align		4
        /*0040*/ 	.byte	0x04, 0x1c
        /*0042*/ 	.short	(.L_17 - .L_16)


	//   ....[0]....
.L_16:
        /*0044*/ 	.word	0x000001c0


	//   ....[1]....
        /*0048*/ 	.word	0x000001e0


	//----- nvinfo : EIATTR_REQNTID
	.align		4
.L_17:
        /*004c*/ 	.byte	0x04, 0x10
        /*004e*/ 	.short	(.L_19 - .L_18)
.L_18:
        /*0050*/ 	.word	0x00000080
        /*0054*/ 	.word	0x00000001
        /*0058*/ 	.word	0x00000001


	//----- nvinfo : EIATTR_CBANK_PARAM_SIZE
	.align		4
.L_19:
        /*005c*/ 	.byte	0x03, 0x19
        /*005e*/ 	.short	0x0014


	//----- nvinfo : EIATTR_PARAM_CBANK
	.align		4
        /*0060*/ 	.byte	0x04, 0x0a
        /*0062*/ 	.short	(.L_21 - .L_20)
	.align		4
.L_20:
        /*0064*/ 	.word	index@(.nv.constant0.triton_poi_fused_convolution_1)
        /*0068*/ 	.short	0x0210
        /*006a*/ 	.short	0x0014


	//----- nvinfo : EIATTR_SW_WAR
	.align		4
.L_21:
        /*006c*/ 	.byte	0x04, 0x36
        /*006e*/ 	.short	(.L_23 - .L_22)
.L_22:
        /*0070*/ 	.word	0x00000008
.L_23:


//--------------------- .nv.callgraph             --------------------------
	.section	.nv.callgraph,"",@"SHT_CUDA_CALLGRAPH"
	.align	4
	.sectionentsize	8
	.align		4
        /*0000*/ 	.word	0x00000000
	.align		4
        /*0004*/ 	.word	0xffffffff
	.align		4
        /*0008*/ 	.word	0x00000000
	.align		4
        /*000c*/ 	.word	0xfffffffe
	.align		4
        /*0010*/ 	.word	0x00000000
	.align		4
        /*0014*/ 	.word	0xfffffffd
	.align		4
        /*0018*/ 	.word	0x00000000
	.align		4
        /*001c*/ 	.word	0xfffffffc


//--------------------- .text.triton_poi_fused_convolution_1 --------------------------
	.section	.text.triton_poi_fused_convolution_1,"ax",@progbits
	.align	128
        .global         triton_poi_fused_convolution_1
        .type           triton_poi_fused_convolution_1,@function
        .size           triton_poi_fused_convolution_1,(.L_x_1 - triton_poi_fused_convolution_1)
        .other          triton_poi_fused_convolution_1,@"STO_CUDA_ENTRY STV_DEFAULT"
triton_poi_fused_convolution_1:
.text.triton_poi_fused_convolution_1:
[----:B------:R-:W0:Y:S02]  /*0000*/  LDC R1, c[0x0][0x28] ;  /* 0x00000a00ff017b82 */ /* 0x000e240000000800 */
[----:B------:R-:W1:Y:S01]  /*0010*/  S2R R0, SR_TID.X ;  /* 0x0000000000007919 */ /* 0x000e620000002100 */
[----:B------:R-:W2:Y:S01]  /*0020*/  LDC.64 R4, c[0x0][0x218] ;  /* 0x00008600ff047b82 */ /* 0x000ea20000000a00 */
[----:B------:R-:W-:Y:S01]  /*0030*/  ULDC.64 UR4, c[0x0][0x208] ;  /* 0x0000820000047ab9 */ /* 0x000fe20000000a00 */
[----:B------:R-:W3:Y:S01]  /*0040*/  S2R R7, SR_CTAID.X ;  /* 0x0000000000077919 */ /* 0x000ee20000002500 */
[----:B-1----:R-:W-:Y:S01]  /*0050*/  IMAD.SHL.U32 R0, R0, 0x2, RZ ;  /* 0x0000000200007824 */ /* 0x002fe200078e00ff */
[----:B---3--:R-:W-:-:S04]  /*0060*/  SHF.R.S32.HI R2, RZ, 0x17, R7 ;  /* 0x00000017ff027819 */ /* 0x008fc80000011407 */
[----:B------:R-:W-:Y:S02]  /*0070*/  LOP3.LUT R0, R0, 0xfe, RZ, 0xc0, !PT ;  /* 0x000000fe00007812 */ /* 0x000fe400078ec0ff */
[----:B------:R-:W-:-:S03]  /*0080*/  SGXT R2, R2, 0x1 ;  /* 0x000000010202781a */ /* 0x000fc60000000200 */
[----:B------:R-:W-:-:S05]  /*0090*/  IMAD R7, R7, 0x100, R0 ;  /* 0x0000010007077824 */ /* 0x000fca00078e0200 */
[----:B------:R-:W-:Y:S02]  /*00a0*/  LEA.HI R0, R2, R7, RZ, 0x4 ;  /* 0x0000000702007211 */ /* 0x000fe400078f20ff */
[----:B------:R-:W1:Y:S01]  /*00b0*/  LDC.64 R2, c[0x0][0x210] ;  /* 0x00008400ff027b82 */ /* 0x000e620000000a00 */
[----:B------:R-:W-:Y:S02]  /*00c0*/  ISETP.GE.AND P0, PT, R7, 0x140, PT ;  /* 0x000001400700780c */ /* 0x000fe40003f06270 */
[----:B------:R-:W-:-:S05]  /*00d0*/  SHF.R.S32.HI R0, RZ, 0x4, R0 ;  /* 0x00000004ff007819 */ /* 0x000fca0000011400 */
[----:B------:R-:W-:-:S05]  /*00e0*/  IMAD.HI R6, R0, 0x66666667, RZ ;  /* 0x6666666700067827 */ /* 0x000fca00078e02ff */
[----:B------:R-:W-:-:S04]  /*00f0*/  SHF.R.S32.HI R9, RZ, 0x1, R6 ;  /* 0x00000001ff097819 */ /* 0x000fc80000011406 */
[----:B------:R-:W-:-:S05]  /*0100*/  LEA.HI R9, R6, R9, RZ, 0x1 ;  /* 0x0000000906097211 */ /* 0x000fca00078f08ff */
[----:B------:R-:W-:Y:S02]  /*0110*/  IMAD R9, R9, -0x5, R0 ;  /* 0xfffffffb09097824 */ /* 0x000fe400078e0200 */
[----:B-1----:R-:W-:Y:S01]  /*0120*/  IMAD.WIDE R2, R7, 0x4, R2 ;  /* 0x0000000407027825 */ /* 0x002fe200078e0202 */
[----:B------:R-:W-:-:S03]  /*0130*/  CS2R R6, SRZ ;  /* 0x0000000000067805 */ /* 0x000fc6000001ff00 */
[----:B--2---:R-:W-:Y:S01]  /*0140*/  IMAD.WIDE R4, R9, 0x4, R4 ;  /* 0x0000000409047825 */ /* 0x004fe200078e0204 */
[----:B------:R-:W-:Y:S02]  /*0150*/  HFMA2.MMA R9, -RZ, RZ, 0, 0 ;  /* 0x00000000ff097435 */ /* 0x000fe400000001ff */
[----:B------:R-:W2:Y:S01]  /*0160*/  @!P0 LDG.E.64 R6, desc[UR4][R2.64] ;  /* 0x0000000402068981 */ /* 0x000ea2000c1e1b00 */
[----:B------:R-:W-:-:S06]  /*0170*/  IMAD.MOV.U32 R0, RZ, RZ, RZ ;  /* 0x000000ffff007224 */ /* 0x000fcc00078e00ff */
[----:B------:R-:W2:Y:S04]  /*0180*/  @!P0 LDG.E.EL R0, desc[UR4][R4.64] ;  /* 0x0000000404008981 */ /* 0x000ea8000c2e1900 */
[----:B------:R-:W3:Y:S01]  /*0190*/  @!P0 LDG.E.EL R9, desc[UR4][R4.64] ;  /* 0x0000000404098981 */ /* 0x000ee2000c2e1900 */
[----:B--2---:R-:W-:Y:S01]  /*01a0*/  FADD R7, R0, R7 ;  /* 0x0000000700077221 */ /* 0x004fe20000000000 */
[----:B---3--:R-:W-:Y:S01]  /*01b0*/  FADD R6, R9, R6 ;  /* 0x0000000609067221 */ /* 0x008fe20000000000 */
[----:B------:R-:W-:Y:S06]  /*01c0*/  @P0 EXIT ;  /* 0x000000000000094d */ /* 0x000fec0003800000 */
[----:B------:R-:W-:Y:S01]  /*01d0*/  STG.E.64 desc[UR4][R2.64], R6 ;  /* 0x0000000602007986 */ /* 0x000fe2000c101b04 */
[----:B------:R-:W-:Y:S05]  /*01e0*/  EXIT ;  /* 0x000000000000794d */ /* 0x000fea0003800000 */
.L_x_0:
[----:B------:R-:W-:-:S00]  /*01f0*/  BRA `(.L_x_0) ;  /* 0xfffffffc00fc7947 */ /* 0x000fc0000383ffff */
[----:B------:R-:W-:-:S00]  /*0200*/  NOP ;  /* 0x0000000000007918 */ /* 0x000fc00000000000 */
[----:B------:R-:W-:-:S00]  /*0210*/  NOP ;  /* 0x0000000000007918 */ /* 0x000fc00000000000 */
[----:B------:R-:W-:-:S00]  /*0220*/  NOP ;  /* 0x0000000000007918 */ /* 0x000fc00000000000 */
[----:B------:R-:W-:-:S00]  /*0230*/  NOP ;  /* 0x0000000000007918 */ /* 0x000fc00000000000 */
[----:B------:R-:W-:-:S00]  /*0240*/  NOP ;  /* 0x0000000000007918 */ /* 0x000fc00000000000 */
[----:B------:R-:W-:-:S00]  /*0250*/  NOP ;  /* 0x0000000000007918 */ /* 0x000fc00000000000 */
[----:B------:R-:W-:-:S00]  /*0260*/  NOP ;  /* 0x0000000000007918 */ /* 0x000fc00000000000 */
[----:B------:R-:W-:-:S00]  /*0270*/  NOP ;  /* 0x0000000000007918 */ /* 0x000fc00000000000 */
.L_x_1:


//--------------------- .nv.constant0.triton_poi_fused_convolution_1 --------------------------
	.section	.nv.constant0.triton_poi_fused_convolution_1,"a",@progbits
	.sectionflags	@""
	.align	4
.nv.constant0.triton_poi_fused_convolution_1:
	.zero		548
